	.headerflags	@"EF_CUDA_TEXMODE_UNIFIED EF_CUDA_64BIT_ADDRESS EF_CUDA_ACCELERATORS EF_CUDA_SM90 EF_CUDA_VIRTUAL_SM(EF_CUDA_SM90)"
	.elftype	@"ET_EXEC"


//--------------------- .nv.info                  --------------------------
	.section	.nv.info,"",@"SHT_CUDA_INFO"
	.align	4


	//----- nvinfo : EIATTR_REGCOUNT
	.align		4
        /*0000*/ 	.byte	0x04, 0x2f
        /*0002*/ 	.short	(.L_3 - .L_2)
	.align		4
.L_2:
        /*0004*/ 	.word	index@(triton_poi_fused__native_batch_norm_legit_no_training_22)
        /*0008*/ 	.word	0x00000016


	//----- nvinfo : EIATTR_MIN_STACK_SIZE
	.align		4
.L_3:
        /*000c*/ 	.byte	0x04, 0x12
        /*000e*/ 	.short	(.L_5 - .L_4)
	.align		4
.L_4:
        /*0010*/ 	.word	index@(triton_poi_fused__native_batch_norm_legit_no_training_22)
        /*0014*/ 	.word	0x00000000


	//----- nvinfo : EIATTR_FRAME_SIZE
	.align		4
.L_5:
        /*0018*/ 	.byte	0x04, 0x11
        /*001a*/ 	.short	(.L_7 - .L_6)
	.align		4
.L_6:
        /*001c*/ 	.word	index@(triton_poi_fused__native_batch_norm_legit_no_training_22)
        /*0020*/ 	.word	0x00000000


	//----- nvinfo : EIATTR_MIN_STACK_SIZE
	.align		4
.L_7:
        /*0024*/ 	.byte	0x04, 0x12
        /*0026*/ 	.short	(.L_9 - .L_8)
	.align		4
.L_8:
        /*0028*/ 	.word	index@(triton_poi_fused__native_batch_norm_legit_no_training_22)
        /*002c*/ 	.word	0x00000000
.L_9:


//--------------------- .nv.info.triton_poi_fused__native_batch_norm_legit_no_training_22 --------------------------
	.section	.nv.info.triton_poi_fused__native_batch_norm_legit_no_training_22,"",@"SHT_CUDA_INFO"
	.sectionflags	@""
	.align	4


	//----- nvinfo : EIATTR_CUDA_API_VERSION
	.align		4
        /*0000*/ 	.byte	0x04, 0x37
        /*0002*/ 	.short	(.L_11 - .L_10)
.L_10:
        /*0004*/ 	.word	0x0000007c


	//----- nvinfo : EIATTR_KPARAM_INFO
	.align		4
.L_11:
        /*0008*/ 	.byte	0x04, 0x17
        /*000a*/ 	.short	(.L_13 - .L_12)
.L_12:
        /*000c*/ 	.word	0x00000000
        /*0010*/ 	.short	0x0006
        /*0012*/ 	.short	0x0030
        /*0014*/ 	.byte	0x00, 0xf0, 0x11, 0x00


	//----- nvinfo : EIATTR_KPARAM_INFO
	.align		4
.L_13:
        /*0018*/ 	.byte	0x04, 0x17
        /*001a*/ 	.short	(.L_15 - .L_14)
.L_14:
        /*001c*/ 	.word	0x00000000
        /*0020*/ 	.short	0x0005
        /*0022*/ 	.short	0x0028
        /*0024*/ 	.byte	0x00, 0xf4, 0x21, 0x00


	//----- nvinfo : EIATTR_KPARAM_INFO
	.align		4
.L_15:
        /*0028*/ 	.byte	0x04, 0x17
        /*002a*/ 	.short	(.L_17 - .L_16)
.L_16:
        /*002c*/ 	.word	0x00000000
        /*0030*/ 	.short	0x0004
        /*0032*/ 	.short	0x0020
        /*0034*/ 	.byte	0x00, 0xf4, 0x21, 0x00


	//----- nvinfo : EIATTR_KPARAM_INFO
	.align		4
.L_17:
        /*0038*/ 	.byte	0x04, 0x17
        /*003a*/ 	.short	(.L_19 - .L_18)
.L_18:
        /*003c*/ 	.word	0x00000000
        /*0040*/ 	.short	0x0003
        /*0042*/ 	.short	0x0018
        /*0044*/ 	.byte	0x00, 0xf4, 0x21, 0x00


	//----- nvinfo : EIATTR_KPARAM_INFO
	.align		4
.L_19:
        /*0048*/ 	.byte	0x04, 0x17
        /*004a*/ 	.short	(.L_21 - .L_20)
.L_20:
        /*004c*/ 	.word	0x00000000
        /*0050*/ 	.short	0x0002
        /*0052*/ 	.short	0x0010
        /*0054*/ 	.byte	0x00, 0xf4, 0x21, 0x00


	//----- nvinfo : EIATTR_KPARAM_INFO
	.align		4
.L_21:
        /*0058*/ 	.byte	0x04, 0x17
        /*005a*/ 	.short	(.L_23 - .L_22)
.L_22:
        /*005c*/ 	.word	0x00000000
        /*0060*/ 	.short	0x0001
        /*0062*/ 	.short	0x0008
        /*0064*/ 	.byte	0x00, 0xf4, 0x21, 0x00


	//----- nvinfo : EIATTR_KPARAM_INFO
	.align		4
.L_23:
        /*0068*/ 	.byte	0x04, 0x17
        /*006a*/ 	.short	(.L_25 - .L_24)
.L_24:
        /*006c*/ 	.word	0x00000000
        /*0070*/ 	.short	0x0000
        /*0072*/ 	.short	0x0000
        /*0074*/ 	.byte	0x00, 0xf4, 0x21, 0x00


	//----- nvinfo : EIATTR_SPARSE_MMA_MASK
	.align		4
.L_25:
        /*0078*/ 	.byte	0x03, 0x50
        /*007a*/ 	.short	0x0000


	//----- nvinfo : EIATTR_MAXREG_COUNT
	.align		4
        /*007c*/ 	.byte	0x03, 0x1b
        /*007e*/ 	.short	0x00ff


	//----- nvinfo : EIATTR_EXIT_INSTR_OFFSETS
	.align		4
        /*0080*/ 	.byte	0x04, 0x1c
        /*0082*/ 	.short	(.L_27 - .L_26)


	//   ....[0]....
.L_26:
        /*0084*/ 	.word	0x000003d0


	//   ....[1]....
        /*0088*/ 	.word	0x000003f0


	//----- nvinfo : EIATTR_REQNTID
	.align		4
.L_27:
        /*008c*/ 	.byte	0x04, 0x10
        /*008e*/ 	.short	(.L_29 - .L_28)
.L_28:
        /*0090*/ 	.word	0x00000080
        /*0094*/ 	.word	0x00000001
        /*0098*/ 	.word	0x00000001


	//----- nvinfo : EIATTR_CBANK_PARAM_SIZE
	.align		4
.L_29:
        /*009c*/ 	.byte	0x03, 0x19
        /*009e*/ 	.short	0x0034


	//----- nvinfo : EIATTR_PARAM_CBANK
	.align		4
        /*00a0*/ 	.byte	0x04, 0x0a
        /*00a2*/ 	.short	(.L_31 - .L_30)
	.align		4
.L_30:
        /*00a4*/ 	.word	index@(.nv.constant0.triton_poi_fused__native_batch_norm_legit_no_training_22)
        /*00a8*/ 	.short	0x0210
        /*00aa*/ 	.short	0x0034


	//----- nvinfo : EIATTR_SW_WAR
	.align		4
.L_31:
        /*00ac*/ 	.byte	0x04, 0x36
        /*00ae*/ 	.short	(.L_33 - .L_32)
.L_32:
        /*00b0*/ 	.word	0x00000008
.L_33:


//--------------------- .nv.callgraph             --------------------------
	.section	.nv.callgraph,"",@"SHT_CUDA_CALLGRAPH"
	.align	4
	.sectionentsize	8
	.align		4
        /*0000*/ 	.word	0x00000000
	.align		4
        /*0004*/ 	.word	0xffffffff
	.align		4
        /*0008*/ 	.word	0x00000000
	.align		4
        /*000c*/ 	.word	0xfffffffe
	.align		4
        /*0010*/ 	.word	0x00000000
	.align		4
        /*0014*/ 	.word	0xfffffffd
	.align		4
        /*0018*/ 	.word	0x00000000
	.align		4
        /*001c*/ 	.word	0xfffffffc


//--------------------- .nv.constant4             --------------------------
	.section	.nv.constant4,"a",@progbits
	.align	8
	.align		8
.nv.constant4:
        /*0000*/ 	.dword	_$_str
	.align		8
        /*0008*/ 	.dword	_$_str_$_2


//--------------------- .text.triton_poi_fused__native_batch_norm_legit_no_training_22 --------------------------
	.section	.text.triton_poi_fused__native_batch_norm_legit_no_training_22,"ax",@progbits
	.align	128
        .global         triton_poi_fused__native_batch_norm_legit_no_training_22
        .type           triton_poi_fused__native_batch_norm_legit_no_training_22,@function
        .size           triton_poi_fused__native_batch_norm_legit_no_training_22,(.L_x_1 - triton_poi_fused__native_batch_norm_legit_no_training_22)
        .other          triton_poi_fused__native_batch_norm_legit_no_training_22,@"STO_CUDA_ENTRY STV_DEFAULT"
triton_poi_fused__native_batch_norm_legit_no_training_22:
.text.triton_poi_fused__native_batch_norm_legit_no_training_22:
[----:B------:R-:W0:Y:S01]  /*0000*/  LDC R1, c[0x0][0x28] ;  /* 0x00000a00ff017b82 */ /* 0x000e220000000800 */
[----:B------:R-:W1:Y:S07]  /*0010*/  S2R R0, SR_TID.X ;  /* 0x0000000000007919 */ /* 0x000e6e0000002100 */
[----:B------:R-:W2:Y:S01]  /*0020*/  LDC.64 R8, c[0x0][0x220] ;  /* 0x00008800ff087b82 */ /* 0x000ea20000000a00 */
[----:B------:R-:W-:Y:S01]  /*0030*/  ULDC.64 UR4, c[0x0][0x208] ;  /* 0x0000820000047ab9 */ /* 0x000fe20000000a00 */
[----:B------:R-:W3:Y:S06]  /*0040*/  S2R R3, SR_CTAID.X ;  /* 0x0000000000037919 */ /* 0x000eec0000002500 */
[----:B------:R-:W4:Y:S08]  /*0050*/  LDC.64 R12, c[0x0][0x210] ;  /* 0x00008400ff0c7b82 */ /* 0x000f300000000a00 */
[----:B------:R-:W5:Y:S08]  /*0060*/  LDC.64 R14, c[0x0][0x218] ;  /* 0x00008600ff0e7b82 */ /* 0x000f700000000a00 */
[----:B------:R-:W5:Y:S01]  /*0070*/  LDC.64 R16, c[0x0][0x228] ;  /* 0x00008a00ff107b82 */ /* 0x000f620000000a00 */
[----:B-1----:R-:W-:-:S07]  /*0080*/  SHF.L.U32 R0, R0, 0x1, RZ ;  /* 0x0000000100007819 */ /* 0x002fce00000006ff */
[----:B------:R-:W1:Y:S01]  /*0090*/  LDC.64 R18, c[0x0][0x230] ;  /* 0x00008c00ff127b82 */ /* 0x000e620000000a00 */
[----:B------:R-:W-:-:S04]  /*00a0*/  LOP3.LUT R0, R0, 0xfe, RZ, 0xc0, !PT ;  /* 0x000000fe00007812 */ /* 0x000fc800078ec0ff */
[----:B---3--:R-:W-:-:S04]  /*00b0*/  LEA R0, R3, R0, 0x8 ;  /* 0x0000000003007211 */ /* 0x008fc800078e40ff */
[C---:B------:R-:W-:Y:S01]  /*00c0*/  ISETP.GE.AND P4, PT, R0.reuse, 0xa00, PT ;  /* 0x00000a000000780c */ /* 0x040fe20003f86270 */
[----:B------:R-:W-:-:S05]  /*00d0*/  IMAD.HI R2, R0, 0x66666667, RZ ;  /* 0x6666666700027827 */ /* 0x000fca00078e02ff */
[----:B------:R-:W-:-:S04]  /*00e0*/  SHF.R.U32.HI R3, RZ, 0x1f, R2 ;  /* 0x0000001fff037819 */ /* 0x000fc80000011602 */
[----:B------:R-:W-:-:S05]  /*00f0*/  LEA.HI.SX32 R3, R2, R3, 0x1c ;  /* 0x0000000302037211 */ /* 0x000fca00078fe2ff */
[----:B------:R-:W-:Y:S01]  /*0100*/  IMAD R11, R3, -0x28, R0 ;  /* 0xffffffd8030b7824 */ /* 0x000fe200078e0200 */
[----:B------:R-:W-:-:S03]  /*0110*/  CS2R R2, SRZ ;  /* 0x0000000000027805 */ /* 0x000fc6000001ff00 */
[----:B--2---:R-:W-:-:S05]  /*0120*/  IMAD.WIDE R8, R11, 0x4, R8 ;  /* 0x000000040b087825 */ /* 0x004fca00078e0208 */
[----:B------:R2:W3:Y:S01]  /*0130*/  @!P4 LDG.E.EL.64 R2, desc[UR4][R8.64] ;  /* 0x000000040802c981 */ /* 0x0004e2000c2e1b00 */
[----:B------:R-:W-:Y:S02]  /*0140*/  CS2R R4, SRZ ;  /* 0x0000000000047805 */ /* 0x000fe4000001ff00 */
[----:B------:R-:W-:Y:S01]  /*0150*/  CS2R R6, SRZ ;  /* 0x0000000000067805 */ /* 0x000fe2000001ff00 */
[----:B----4-:R-:W-:-:S04]  /*0160*/  IMAD.WIDE R12, R0, 0x4, R12 ;  /* 0x00000004000c7825 */ /* 0x010fc800078e020c */
[C---:B-----5:R-:W-:Y:S01]  /*0170*/  IMAD.WIDE R14, R11.reuse, 0x4, R14 ;  /* 0x000000040b0e7825 */ /* 0x060fe200078e020e */
[----:B------:R-:W4:Y:S04]  /*0180*/  @!P4 LDG.E.64 R4, desc[UR4][R12.64] ;  /* 0x000000040c04c981 */ /* 0x000f28000c1e1b00 */
[----:B------:R5:W4:Y:S01]  /*0190*/  @!P4 LDG.E.EL.64 R6, desc[UR4][R14.64] ;  /* 0x000000040e06c981 */ /* 0x000b22000c2e1b00 */
[----:B0-----:R-:W-:Y:S01]  /*01a0*/  IMAD.WIDE R16, R11, 0x4, R16 ;  /* 0x000000040b107825 */ /* 0x001fe200078e0210 */
[----:B--2---:R-:W-:-:S03]  /*01b0*/  CS2R R8, SRZ ;  /* 0x0000000000087805 */ /* 0x004fc6000001ff00 */
[----:B-1----:R-:W-:Y:S01]  /*01c0*/  IMAD.WIDE R18, R11, 0x4, R18 ;  /* 0x000000040b127825 */ /* 0x002fe200078e0212 */
[----:B------:R-:W-:-:S04]  /*01d0*/  CS2R R10, SRZ ;  /* 0x00000000000a7805 */ /* 0x000fc8000001ff00 */
[----:B------:R-:W2:Y:S04]  /*01e0*/  @!P4 LDG.E.EL.64 R8, desc[UR4][R18.64] ;  /* 0x000000041208c981 */ /* 0x000ea8000c2e1b00 */
[----:B------:R-:W2:Y:S01]  /*01f0*/  @!P4 LDG.E.EL.64 R10, desc[UR4][R16.64] ;  /* 0x00000004100ac981 */ /* 0x000ea2000c2e1b00 */
[----:B-----5:R-:W-:Y:S01]  /*0200*/  HFMA2.MMA R15, -RZ, RZ, 1.625, 0 ;  /* 0x3e800000ff0f7435 */ /* 0x020fe200000001ff */
[----:B---3--:R-:W-:Y:S01]  /*0210*/  FADD R2, R2, 0.0010000000474974513054 ;  /* 0x3a83126f02027421 */ /* 0x008fe20000000000 */
[----:B------:R-:W-:-:S03]  /*0220*/  FADD R12, R3, 0.0010000000474974513054 ;  /* 0x3a83126f030c7421 */ /* 0x000fc60000000000 */
[----:B------:R0:W1:Y:S08]  /*0230*/  MUFU.SQRT R13, R2 ;  /* 0x00000002000d7308 */ /* 0x0000700000002000 */
[----:B------:R-:W3:Y:S01]  /*0240*/  MUFU.SQRT R14, R12 ;  /* 0x0000000c000e7308 */ /* 0x000ee20000002000 */
[----:B0-----:R-:W0:Y:S01]  /*0250*/  LDC.64 R2, c[0x0][0x238] ;  /* 0x00008e00ff027b82 */ /* 0x001e220000000a00 */
[----:B-1----:R-:W-:-:S02]  /*0260*/  FSETP.GT.AND P0, PT, R13, 8.50705917302346158658e+37, PT ;  /* 0x7e8000000d00780b */ /* 0x002fc40003f04000 */
[----:B------:R-:W-:Y:S02]  /*0270*/  FSETP.GEU.AND P2, PT, R13, 1.175494350822287508e-38, PT ;  /* 0x008000000d00780b */ /* 0x000fe40003f4e000 */
[C---:B---3--:R-:W-:Y:S02]  /*0280*/  FSETP.GT.AND P1, PT, R14.reuse, 8.50705917302346158658e+37, PT ;  /* 0x7e8000000e00780b */ /* 0x048fe40003f24000 */
[----:B------:R-:W-:-:S07]  /*0290*/  FSETP.GEU.AND P3, PT, R14, 1.175494350822287508e-38, PT ;  /* 0x008000000e00780b */ /* 0x000fce0003f6e000 */
[----:B------:R-:W-:-:S04]  /*02a0*/  @P0 FMUL R13, R13, 0.25 ;  /* 0x3e8000000d0d0820 */ /* 0x000fc80000400000 */
[----:B------:R-:W-:Y:S01]  /*02b0*/  @!P2 FMUL R13, R13, 16777216 ;  /* 0x4b8000000d0da820 */ /* 0x000fe20000400000 */
[----:B------:R-:W-:-:S04]  /*02c0*/  @P1 FMUL R14, R14, 0.25 ;  /* 0x3e8000000e0e1820 */ /* 0x000fc80000400000 */
[----:B------:R-:W-:Y:S01]  /*02d0*/  @!P3 FMUL R14, R14, 16777216 ;  /* 0x4b8000000e0eb820 */ /* 0x000fe20000400000 */
[----:B------:R-:W1:Y:S01]  /*02e0*/  MUFU.RCP R13, R13 ;  /* 0x0000000d000d7308 */ /* 0x000e620000001000 */
[----:B------:R-:W-:-:S07]  /*02f0*/  FSEL R12, R15, 1, P0 ;  /* 0x3f8000000f0c7808 */ /* 0x000fce0000000000 */
[----:B------:R-:W3:Y:S01]  /*0300*/  MUFU.RCP R14, R14 ;  /* 0x0000000e000e7308 */ /* 0x000ee20000001000 */
[----:B------:R-:W-:Y:S01]  /*0310*/  FSEL R15, R15, 1, P1 ;  /* 0x3f8000000f0f7808 */ /* 0x000fe20000800000 */
[----:B------:R-:W-:Y:S01]  /*0320*/  @!P2 FMUL R12, R12, 16777216 ;  /* 0x4b8000000c0ca820 */ /* 0x000fe20000400000 */
[----:B----4-:R-:W-:-:S03]  /*0330*/  FADD R4, -R6, R4 ;  /* 0x0000000406047221 */ /* 0x010fc60000000100 */
[----:B------:R-:W-:Y:S01]  /*0340*/  @!P3 FMUL R15, R15, 16777216 ;  /* 0x4b8000000f0fb820 */ /* 0x000fe20000400000 */
[----:B------:R-:W-:Y:S01]  /*0350*/  FADD R5, -R7, R5 ;  /* 0x0000000507057221 */ /* 0x000fe20000000100 */
[----:B-1----:R-:W-:Y:S02]  /*0360*/  FMUL R13, R13, R12 ;  /* 0x0000000c0d0d7220 */ /* 0x002fe40000400000 */
[----:B---3--:R-:W-:Y:S02]  /*0370*/  FMUL R6, R14, R15 ;  /* 0x0000000f0e067220 */ /* 0x008fe40000400000 */
[----:B------:R-:W-:Y:S02]  /*0380*/  FMUL R13, R4, R13 ;  /* 0x0000000d040d7220 */ /* 0x000fe40000400000 */
[----:B------:R-:W-:Y:S01]  /*0390*/  FMUL R6, R5, R6 ;  /* 0x0000000605067220 */ /* 0x000fe20000400000 */
[----:B0-----:R-:W-:-:S04]  /*03a0*/  IMAD.WIDE R2, R0, 0x4, R2 ;  /* 0x0000000400027825 */ /* 0x001fc800078e0202 */
[----:B--2---:R-:W-:Y:S01]  /*03b0*/  FFMA R8, R13, R10, R8 ;  /* 0x0000000a0d087223 */ /* 0x004fe20000000008 */
[----:B------:R-:W-:Y:S01]  /*03c0*/  FFMA R9, R6, R11, R9 ;  /* 0x0000000b06097223 */ /* 0x000fe20000000009 */
[----:B------:R-:W-:Y:S06]  /*03d0*/  @P4 EXIT ;  /* 0x000000000000494d */ /* 0x000fec0003800000 */
[----:B------:R-:W-:Y:S01]  /*03e0*/  STG.E.64 desc[UR4][R2.64], R8 ;  /* 0x0000000802007986 */ /* 0x000fe2000c101b04 */
[----:B------:R-:W-:Y:S05]  /*03f0*/  EXIT ;  /* 0x000000000000794d */ /* 0x000fea0003800000 */
.L_x_0:
[----:B------:R-:W-:-:S00]  /*0400*/  BRA `(.L_x_0) ;  /* 0xfffffffc00fc7947 */ /* 0x000fc0000383ffff */
[----:B------:R-:W-:-:S00]  /*0410*/  NOP ;  /* 0x0000000000007918 */ /* 0x000fc00000000000 */
        /* <DEDUP_REMOVED lines=14> */
.L_x_1:


//--------------------- .nv.global.init           --------------------------
	.section	.nv.global.init,"aw",@progbits
.nv.global.init:
	.type		_$_str,@object
	.size		_$_str,(_$_str_$_2 - _$_str)
_$_str:
        /*0000*/ 	.byte	0x5f, 0x5f, 0x43, 0x55, 0x44, 0x41, 0x5f, 0x46, 0x54, 0x5a, 0x00
	.type		_$_str_$_2,@object
	.size		_$_str_$_2,(.L_1 - _$_str_$_2)
_$_str_$_2:
        /*000b*/ 	.byte	0x5f, 0x5f, 0x43, 0x55, 0x44, 0x41, 0x5f, 0x50, 0x52, 0x45, 0x43, 0x5f, 0x53, 0x51, 0x52, 0x54
        /*001b*/ 	.byte	0x00
.L_1:


//--------------------- .nv.constant0.triton_poi_fused__native_batch_norm_legit_no_training_22 --------------------------
	.section	.nv.constant0.triton_poi_fused__native_batch_norm_legit_no_training_22,"a",@progbits
	.sectionflags	@""
	.align	4
.nv.constant0.triton_poi_fused__native_batch_norm_legit_no_training_22:
	.zero		580
